//
// Generated by NVIDIA NVVM Compiler
//
// Compiler Build ID: CL-36424714
// Cuda compilation tools, release 13.0, V13.0.88
// Based on NVVM 20.0.0
//

.version 9.0
.target sm_100
.address_size 64

	// .globl	_Z4globv
.extern .func  (.param .b32 func_retval0) vprintf
(
	.param .b64 vprintf_param_0,
	.param .b64 vprintf_param_1
)
;
.global .align 1 .b8 $str[14] = {72, 101, 108, 108, 111, 32, 87, 111, 114, 108, 100, 33, 10};

.visible .entry _Z4globv()
{
	.reg .b32 	%r<3>;
	.reg .b64 	%rd<3>;

	mov.u64 	%rd1, $str;
	cvta.global.u64 	%rd2, %rd1;
	{ // callseq 0, 0
	.param .b64 param0;
	st.param.b64 	[param0], %rd2;
	.param .b64 param1;
	st.param.b64 	[param1], 0;
	.param .b32 retval0;
	call.uni (retval0), 
	vprintf, 
	(
	param0, 
	param1
	);
	ld.param.b32 	%r1, [retval0];
	} // callseq 0
	ret;

}


// ===== COMPILED SASS (sm_100) =====

	.target	sm_100

	.elftype	@"ET_EXEC"


//--------------------- .note.nv.tkinfo           --------------------------
	.section	.note.nv.tkinfo,"",@"SHT_NOTE"
	.sectionflags	@"SHF_NOTE_NV_TKINFO"
	.tkinfo
        /*0018*/ 	.word	0x00000002
        /*0030*/ 	.string	""
        /*0030*/ 	.string	"ptxas"
        /*0030*/ 	.string	"Cuda compilation tools, release 13.0, V13.0.88"
        /*0030*/ 	.string	"Build cuda_13.0.r13.0/compiler.36424714_0"
        /*0030*/ 	.string	"-arch sm_100 -m 64 "



//--------------------- .note.nv.cuinfo           --------------------------
	.section	.note.nv.cuinfo,"",@"SHT_NOTE"
	.sectionflags	@"SHF_NOTE_NV_CUINFO"
        /*0018*/ 	.short	0x0002
        /*001a*/ 	.short	0x0064
        /*001c*/ 	.short	0x0082
	.zero		2


//--------------------- .nv.info                  --------------------------
	.section	.nv.info,"",@"SHT_CUDA_INFO"
	.align	4


	//----- nvinfo : EIATTR_REGCOUNT
	.align		4
        /*0000*/ 	.byte	0x04, 0x2f
        /*0002*/ 	.short	(.L_2 - .L_1)
	.align		4
.L_1:
        /*0004*/ 	.word	index@(_Z4globv)
        /*0008*/ 	.word	0x00000018


	//----- nvinfo : EIATTR_FRAME_SIZE
	.align		4
.L_2:
        /*000c*/ 	.byte	0x04, 0x11
        /*000e*/ 	.short	(.L_4 - .L_3)
	.align		4
.L_3:
        /*0010*/ 	.word	index@(_Z4globv)
        /*0014*/ 	.word	0x00000000


	//----- nvinfo : EIATTR_MIN_STACK_SIZE
	.align		4
.L_4:
        /*0018*/ 	.byte	0x04, 0x12
        /*001a*/ 	.short	(.L_6 - .L_5)
	.align		4
.L_5:
        /*001c*/ 	.word	index@(_Z4globv)
        /*0020*/ 	.word	0x00000000
.L_6:


//--------------------- .nv.compat                --------------------------
	.section	.nv.compat,"",@"SHT_CUDA_COMPAT_INFO"
	.align	4
        /*0000*/ 	.byte	0x02, 0x09, 0x00, 0x00, 0x02, 0x02, 0x01, 0x00, 0x02, 0x05, 0x05, 0x00, 0x03, 0x07, 0x01, 0x01
        /*0010*/ 	.byte	0x02, 0x03, 0x00, 0x00, 0x02, 0x06, 0x01, 0x00, 0x04, 0x0b, 0x08, 0x00, 0x09, 0x00, 0x00, 0x00
        /*0020*/ 	.byte	0x00, 0x00, 0x00, 0x00


//--------------------- .nv.info._Z4globv         --------------------------
	.section	.nv.info._Z4globv,"",@"SHT_CUDA_INFO"
	.sectionflags	@""
	.align	4


	//----- nvinfo : EIATTR_CUDA_API_VERSION
	.align		4
        /*0000*/ 	.byte	0x04, 0x37
        /*0002*/ 	.short	(.L_8 - .L_7)
.L_7:
        /*0004*/ 	.word	0x00000082


	//----- nvinfo : EIATTR_SPARSE_MMA_MASK
	.align		4
.L_8:
        /*0008*/ 	.byte	0x03, 0x50
        /*000a*/ 	.short	0x0000


	//----- nvinfo : EIATTR_MAXREG_COUNT
	.align		4
        /*000c*/ 	.byte	0x03, 0x1b
        /*000e*/ 	.short	0x00ff


	//----- nvinfo : EIATTR_EXTERNS
	.align		4
        /*0010*/ 	.byte	0x04, 0x0f
        /*0012*/ 	.short	(.L_10 - .L_9)


	//   ....[0]....
	.align		4
.L_9:
        /*0014*/ 	.word	index@(vprintf)


	//----- nvinfo : EIATTR_MERCURY_ISA_VERSION
	.align		4
.L_10:
        /*0018*/ 	.byte	0x03, 0x5f
        /*001a*/ 	.short	0x0101


	//----- nvinfo : EIATTR_VRC_CTA_INIT_COUNT
	.align		4
        /*001c*/ 	.byte	0x02, 0x4a
	.zero		1
	.zero		1


	//----- nvinfo : EIATTR_SYSCALL_OFFSETS
	.align		4
        /*0020*/ 	.byte	0x04, 0x46
        /*0022*/ 	.short	(.L_12 - .L_11)


	//   ....[0]....
.L_11:
        /*0024*/ 	.word	0x00000080


	//----- nvinfo : EIATTR_EXIT_INSTR_OFFSETS
	.align		4
.L_12:
        /*0028*/ 	.byte	0x04, 0x1c
        /*002a*/ 	.short	(.L_14 - .L_13)


	//   ....[0]....
.L_13:
        /*002c*/ 	.word	0x00000090


	//----- nvinfo : EIATTR_SW_WAR
	.align		4
.L_14:
        /*0030*/ 	.byte	0x04, 0x36
        /*0032*/ 	.short	(.L_16 - .L_15)
.L_15:
        /*0034*/ 	.word	0x00000008
.L_16:


//--------------------- .nv.callgraph             --------------------------
	.section	.nv.callgraph,"",@"SHT_CUDA_CALLGRAPH"
	.align	4
	.sectionentsize	8
	.align		4
        /*0000*/ 	.word	0x00000000
	.align		4
        /*0004*/ 	.word	0xffffffff
	.align		4
        /*0008*/ 	.word	index@(_Z4globv)
	.align		4
        /*000c*/ 	.word	index@(vprintf)
	.align		4
        /*0010*/ 	.word	0x00000000
	.align		4
        /*0014*/ 	.word	0xfffffffe
	.align		4
        /*0018*/ 	.word	0x00000000
	.align		4
        /*001c*/ 	.word	0xfffffffd
	.align		4
        /*0020*/ 	.word	0x00000000
	.align		4
        /*0024*/ 	.word	0xfffffffc


//--------------------- .nv.constant4             --------------------------
	.section	.nv.constant4,"a",@progbits
	.align	8
	.align		8
.nv.constant4:
        /*0000*/ 	.dword	vprintf
	.align		8
        /*0008*/ 	.dword	$str


//--------------------- .text._Z4globv            --------------------------
	.section	.text._Z4globv,"ax",@progbits
	.align	128
        .global         _Z4globv
        .type           _Z4globv,@function
        .size           _Z4globv,(.L_x_2 - _Z4globv)
        .other          _Z4globv,@"STO_CUDA_ENTRY STV_DEFAULT"
_Z4globv:
.text._Z4globv:
[----:B------:R-:W0:Y:S01]  /*0000*/  LDC R1, c[0x0][0x37c] ;  /* 0x0000df00ff017b82 */ /* 0x000e220000000800 */
[----:B------:R-:W-:Y:S01]  /*0010*/  MOV R0, 0x0 ;  /* 0x0000000000007802 */ /* 0x000fe20000000f00 */
[----:B------:R-:W1:Y:S01]  /*0020*/  LDCU.64 UR4, c[0x4][0x8] ;  /* 0x01000100ff0477ac */ /* 0x000e620008000a00 */
[----:B------:R-:W-:-:S05]  /*0030*/  CS2R R6, SRZ ;  /* 0x0000000000067805 */ /* 0x000fca000001ff00 */
[----:B------:R2:W3:Y:S01]  /*0040*/  LDC.64 R2, c[0x4][R0] ;  /* 0x0100000000027b82 */ /* 0x0004e20000000a00 */
[----:B-1----:R-:W-:Y:S02]  /*0050*/  IMAD.U32 R4, RZ, RZ, UR4 ;  /* 0x00000004ff047e24 */ /* 0x002fe4000f8e00ff */
[----:B--2---:R-:W-:-:S07]  /*0060*/  IMAD.U32 R5, RZ, RZ, UR5 ;  /* 0x00000005ff057e24 */ /* 0x004fce000f8e00ff */
[----:B------:R-:W-:-:S07]  /*0070*/  LEPC R20, `(.L_x_0) ;  /* 0x000000001014794e */ /* 0x000fce0000000000 */
[----:B0--3--:R-:W-:Y:S05]  /*0080*/  CALL.ABS.NOINC R2 ;  /* 0x0000000002007343 */ /* 0x009fea0003c00000 */
.L_x_0:
[----:B------:R-:W-:Y:S05]  /*0090*/  EXIT ;  /* 0x000000000000794d */ /* 0x000fea0003800000 */
.L_x_1:
[----:B------:R-:W-:-:S00]  /*00a0*/  BRA `(.L_x_1) ;  /* 0xfffffffc00fc7947 */ /* 0x000fc0000383ffff */
[----:B------:R-:W-:-:S00]  /*00b0*/  NOP ;  /* 0x0000000000007918 */ /* 0x000fc00000000000 */
        /* <DEDUP_REMOVED lines=12> */
.L_x_2:


//--------------------- .nv.global.init           --------------------------
	.section	.nv.global.init,"aw",@progbits
.nv.global.init:
	.type		$str,@object
	.size		$str,(.L_0 - $str)
$str:
        /*0000*/ 	.byte	0x48, 0x65, 0x6c, 0x6c, 0x6f, 0x20, 0x57, 0x6f, 0x72, 0x6c, 0x64, 0x21, 0x0a, 0x00
.L_0:


//--------------------- .nv.shared.reserved.0     --------------------------
	.section	.nv.shared.reserved.0,"aw",@nobits
	.weak		__nv_reservedSMEM_offset_0_alias
	.size		__nv_reservedSMEM_offset_0_alias, 0, 64
	.other		__nv_reservedSMEM_offset_0_alias,@"STO_CUDA_RESERVED_SHARED STV_DEFAULT"
__nv_reservedSMEM_offset_0_alias:
	.zero		0
	.zero		64


//--------------------- .nv.constant0._Z4globv    --------------------------
	.section	.nv.constant0._Z4globv,"a",@progbits
	.sectionflags	@""
	.align	4
.nv.constant0._Z4globv:
	.zero		896


//--------------------- SYMBOLS --------------------------

	.type		.nv.reservedSmem.offset0,@object
	.size		.nv.reservedSmem.offset0,0x4
	.type		vprintf,@function
